//
// Generated by NVIDIA NVVM Compiler
//
// Compiler Build ID: CL-36424714
// Cuda compilation tools, release 13.0, V13.0.88
// Based on NVVM 20.0.0
//

.version 9.0
.target sm_100
.address_size 64

	// .globl	_Z9CUDAhellof
.extern .func  (.param .b32 func_retval0) vprintf
(
	.param .b64 vprintf_param_0,
	.param .b64 vprintf_param_1
)
;
.global .align 1 .b8 $str[30] = {72, 101, 108, 108, 111, 32, 102, 114, 111, 109, 32, 116, 104, 114, 101, 97, 100, 32, 37, 100, 44, 32, 102, 32, 61, 32, 37, 102, 10};

.visible .entry _Z9CUDAhellof(
	.param .f32 _Z9CUDAhellof_param_0
)
{
	.local .align 16 .b8 	__local_depot0[16];
	.reg .b64 	%SP;
	.reg .b64 	%SPL;
	.reg .b32 	%r<4>;
	.reg .b32 	%f<2>;
	.reg .b64 	%rd<5>;
	.reg .b64 	%fd<2>;

	mov.u64 	%SPL, __local_depot0;
	cvta.local.u64 	%SP, %SPL;
	ld.param.f32 	%f1, [_Z9CUDAhellof_param_0];
	add.u64 	%rd1, %SP, 0;
	add.u64 	%rd2, %SPL, 0;
	mov.u32 	%r1, %tid.x;
	cvt.f64.f32 	%fd1, %f1;
	st.local.u32 	[%rd2], %r1;
	st.local.f64 	[%rd2+8], %fd1;
	mov.u64 	%rd3, $str;
	cvta.global.u64 	%rd4, %rd3;
	{ // callseq 0, 0
	.param .b64 param0;
	st.param.b64 	[param0], %rd4;
	.param .b64 param1;
	st.param.b64 	[param1], %rd1;
	.param .b32 retval0;
	call.uni (retval0), 
	vprintf, 
	(
	param0, 
	param1
	);
	ld.param.b32 	%r2, [retval0];
	} // callseq 0
	ret;

}


// ===== COMPILED SASS (sm_100) =====

	.target	sm_100

	.elftype	@"ET_EXEC"


//--------------------- .note.nv.tkinfo           --------------------------
	.section	.note.nv.tkinfo,"",@"SHT_NOTE"
	.sectionflags	@"SHF_NOTE_NV_TKINFO"
	.tkinfo
        /*0018*/ 	.word	0x00000002
        /*0030*/ 	.string	""
        /*0030*/ 	.string	"ptxas"
        /*0030*/ 	.string	"Cuda compilation tools, release 13.0, V13.0.88"
        /*0030*/ 	.string	"Build cuda_13.0.r13.0/compiler.36424714_0"
        /*0030*/ 	.string	"-arch sm_100 -m 64 "



//--------------------- .note.nv.cuinfo           --------------------------
	.section	.note.nv.cuinfo,"",@"SHT_NOTE"
	.sectionflags	@"SHF_NOTE_NV_CUINFO"
        /*0018*/ 	.short	0x0002
        /*001a*/ 	.short	0x0064
        /*001c*/ 	.short	0x0082
	.zero		2


//--------------------- .nv.info                  --------------------------
	.section	.nv.info,"",@"SHT_CUDA_INFO"
	.align	4


	//----- nvinfo : EIATTR_REGCOUNT
	.align		4
        /*0000*/ 	.byte	0x04, 0x2f
        /*0002*/ 	.short	(.L_2 - .L_1)
	.align		4
.L_1:
        /*0004*/ 	.word	index@(_Z9CUDAhellof)
        /*0008*/ 	.word	0x00000018


	//----- nvinfo : EIATTR_FRAME_SIZE
	.align		4
.L_2:
        /*000c*/ 	.byte	0x04, 0x11
        /*000e*/ 	.short	(.L_4 - .L_3)
	.align		4
.L_3:
        /*0010*/ 	.word	index@(_Z9CUDAhellof)
        /*0014*/ 	.word	0x00000010


	//----- nvinfo : EIATTR_MIN_STACK_SIZE
	.align		4
.L_4:
        /*0018*/ 	.byte	0x04, 0x12
        /*001a*/ 	.short	(.L_6 - .L_5)
	.align		4
.L_5:
        /*001c*/ 	.word	index@(_Z9CUDAhellof)
        /*0020*/ 	.word	0x00000010
.L_6:


//--------------------- .nv.compat                --------------------------
	.section	.nv.compat,"",@"SHT_CUDA_COMPAT_INFO"
	.align	4
        /*0000*/ 	.byte	0x02, 0x09, 0x00, 0x00, 0x02, 0x02, 0x01, 0x00, 0x02, 0x05, 0x05, 0x00, 0x03, 0x07, 0x01, 0x01
        /*0010*/ 	.byte	0x02, 0x03, 0x00, 0x00, 0x02, 0x06, 0x01, 0x00, 0x04, 0x0b, 0x08, 0x00, 0x09, 0x00, 0x00, 0x00
        /*0020*/ 	.byte	0x00, 0x00, 0x00, 0x00


//--------------------- .nv.info._Z9CUDAhellof    --------------------------
	.section	.nv.info._Z9CUDAhellof,"",@"SHT_CUDA_INFO"
	.sectionflags	@""
	.align	4


	//----- nvinfo : EIATTR_CUDA_API_VERSION
	.align		4
        /*0000*/ 	.byte	0x04, 0x37
        /*0002*/ 	.short	(.L_8 - .L_7)
.L_7:
        /*0004*/ 	.word	0x00000082


	//----- nvinfo : EIATTR_KPARAM_INFO
	.align		4
.L_8:
        /*0008*/ 	.byte	0x04, 0x17
        /*000a*/ 	.short	(.L_10 - .L_9)
.L_9:
        /*000c*/ 	.word	0x00000000
        /*0010*/ 	.short	0x0000
        /*0012*/ 	.short	0x0000
        /*0014*/ 	.byte	0x00, 0xf0, 0x11, 0x00


	//----- nvinfo : EIATTR_SPARSE_MMA_MASK
	.align		4
.L_10:
        /*0018*/ 	.byte	0x03, 0x50
        /*001a*/ 	.short	0x0000


	//----- nvinfo : EIATTR_MAXREG_COUNT
	.align		4
        /*001c*/ 	.byte	0x03, 0x1b
        /*001e*/ 	.short	0x00ff


	//----- nvinfo : EIATTR_EXTERNS
	.align		4
        /*0020*/ 	.byte	0x04, 0x0f
        /*0022*/ 	.short	(.L_12 - .L_11)


	//   ....[0]....
	.align		4
.L_11:
        /*0024*/ 	.word	index@(vprintf)


	//----- nvinfo : EIATTR_MERCURY_ISA_VERSION
	.align		4
.L_12:
        /*0028*/ 	.byte	0x03, 0x5f
        /*002a*/ 	.short	0x0101


	//----- nvinfo : EIATTR_VRC_CTA_INIT_COUNT
	.align		4
        /*002c*/ 	.byte	0x02, 0x4a
	.zero		1
	.zero		1


	//----- nvinfo : EIATTR_SYSCALL_OFFSETS
	.align		4
        /*0030*/ 	.byte	0x04, 0x46
        /*0032*/ 	.short	(.L_14 - .L_13)


	//   ....[0]....
.L_13:
        /*0034*/ 	.word	0x00000110


	//----- nvinfo : EIATTR_EXIT_INSTR_OFFSETS
	.align		4
.L_14:
        /*0038*/ 	.byte	0x04, 0x1c
        /*003a*/ 	.short	(.L_16 - .L_15)


	//   ....[0]....
.L_15:
        /*003c*/ 	.word	0x00000120


	//----- nvinfo : EIATTR_CBANK_PARAM_SIZE
	.align		4
.L_16:
        /*0040*/ 	.byte	0x03, 0x19
        /*0042*/ 	.short	0x0004


	//----- nvinfo : EIATTR_PARAM_CBANK
	.align		4
        /*0044*/ 	.byte	0x04, 0x0a
        /*0046*/ 	.short	(.L_18 - .L_17)
	.align		4
.L_17:
        /*0048*/ 	.word	index@(.nv.constant0._Z9CUDAhellof)
        /*004c*/ 	.short	0x0380
        /*004e*/ 	.short	0x0004


	//----- nvinfo : EIATTR_SW_WAR
	.align		4
.L_18:
        /*0050*/ 	.byte	0x04, 0x36
        /*0052*/ 	.short	(.L_20 - .L_19)
.L_19:
        /*0054*/ 	.word	0x00000008
.L_20:


//--------------------- .nv.callgraph             --------------------------
	.section	.nv.callgraph,"",@"SHT_CUDA_CALLGRAPH"
	.align	4
	.sectionentsize	8
	.align		4
        /*0000*/ 	.word	0x00000000
	.align		4
        /*0004*/ 	.word	0xffffffff
	.align		4
        /*0008*/ 	.word	index@(_Z9CUDAhellof)
	.align		4
        /*000c*/ 	.word	index@(vprintf)
	.align		4
        /*0010*/ 	.word	0x00000000
	.align		4
        /*0014*/ 	.word	0xfffffffe
	.align		4
        /*0018*/ 	.word	0x00000000
	.align		4
        /*001c*/ 	.word	0xfffffffd
	.align		4
        /*0020*/ 	.word	0x00000000
	.align		4
        /*0024*/ 	.word	0xfffffffc


//--------------------- .nv.constant4             --------------------------
	.section	.nv.constant4,"a",@progbits
	.align	8
	.align		8
.nv.constant4:
        /*0000*/ 	.dword	vprintf
	.align		8
        /*0008*/ 	.dword	$str


//--------------------- .text._Z9CUDAhellof       --------------------------
	.section	.text._Z9CUDAhellof,"ax",@progbits
	.align	128
        .global         _Z9CUDAhellof
        .type           _Z9CUDAhellof,@function
        .size           _Z9CUDAhellof,(.L_x_2 - _Z9CUDAhellof)
        .other          _Z9CUDAhellof,@"STO_CUDA_ENTRY STV_DEFAULT"
_Z9CUDAhellof:
.text._Z9CUDAhellof:
[----:B------:R-:W0:Y:S01]  /*0000*/  LDC R1, c[0x0][0x37c] ;  /* 0x0000df00ff017b82 */ /* 0x000e220000000800 */
[----:B------:R-:W1:Y:S01]  /*0010*/  LDCU UR4, c[0x0][0x380] ;  /* 0x00007000ff0477ac */ /* 0x000e620008000800 */
[----:B------:R-:W2:Y:S01]  /*0020*/  S2R R10, SR_TID.X ;  /* 0x00000000000a7919 */ /* 0x000ea20000002100 */
[----:B0-----:R-:W-:Y:S01]  /*0030*/  VIADD R1, R1, 0xfffffff0 ;  /* 0xfffffff001017836 */ /* 0x001fe20000000000 */
[----:B------:R-:W-:Y:S01]  /*0040*/  MOV R0, 0x0 ;  /* 0x0000000000007802 */ /* 0x000fe20000000f00 */
[----:B------:R-:W0:Y:S03]  /*0050*/  LDCU.64 UR6, c[0x4][0x8] ;  /* 0x01000100ff0677ac */ /* 0x000e260008000a00 */
[----:B------:R3:W4:Y:S01]  /*0060*/  LDC.64 R8, c[0x4][R0] ;  /* 0x0100000000087b82 */ /* 0x0007220000000a00 */
[----:B------:R-:W5:Y:S01]  /*0070*/  LDCU UR5, c[0x0][0x2fc] ;  /* 0x00005f80ff0577ac */ /* 0x000f620008000800 */
[----:B-1----:R-:W1:Y:S01]  /*0080*/  F2F.F64.F32 R2, UR4 ;  /* 0x0000000400027d10 */ /* 0x002e620008201800 */
[----:B------:R-:W3:Y:S01]  /*0090*/  LDCU UR4, c[0x0][0x2f8] ;  /* 0x00005f00ff0477ac */ /* 0x000ee20008000800 */
[----:B0-----:R-:W-:Y:S01]  /*00a0*/  IMAD.U32 R4, RZ, RZ, UR6 ;  /* 0x00000006ff047e24 */ /* 0x001fe2000f8e00ff */
[----:B------:R-:W-:Y:S01]  /*00b0*/  MOV R5, UR7 ;  /* 0x0000000700057c02 */ /* 0x000fe20008000f00 */
[----:B--2---:R0:W-:Y:S04]  /*00c0*/  STL [R1], R10 ;  /* 0x0000000a01007387 */ /* 0x0041e80000100800 */
[----:B-1----:R0:W-:Y:S01]  /*00d0*/  STL.64 [R1+0x8], R2 ;  /* 0x0000080201007387 */ /* 0x0021e20000100a00 */
[----:B---3--:R-:W-:-:S05]  /*00e0*/  IADD3 R6, P0, PT, R1, UR4, RZ ;  /* 0x0000000401067c10 */ /* 0x008fca000ff1e0ff */
[----:B-----5:R-:W-:-:S08]  /*00f0*/  IMAD.X R7, RZ, RZ, UR5, P0 ;  /* 0x00000005ff077e24 */ /* 0x020fd000080e06ff */
[----:B------:R-:W-:-:S07]  /*0100*/  LEPC R20, `(.L_x_0) ;  /* 0x000000001014794e */ /* 0x000fce0000000000 */
[----:B0---4-:R-:W-:Y:S05]  /*0110*/  CALL.ABS.NOINC R8 ;  /* 0x0000000008007343 */ /* 0x011fea0003c00000 */
.L_x_0:
[----:B------:R-:W-:Y:S05]  /*0120*/  EXIT ;  /* 0x000000000000794d */ /* 0x000fea0003800000 */
.L_x_1:
[----:B------:R-:W-:-:S00]  /*0130*/  BRA `(.L_x_1) ;  /* 0xfffffffc00fc7947 */ /* 0x000fc0000383ffff */
[----:B------:R-:W-:-:S00]  /*0140*/  NOP ;  /* 0x0000000000007918 */ /* 0x000fc00000000000 */
        /* <DEDUP_REMOVED lines=11> */
.L_x_2:


//--------------------- .nv.global.init           --------------------------
	.section	.nv.global.init,"aw",@progbits
.nv.global.init:
	.type		$str,@object
	.size		$str,(.L_0 - $str)
$str:
        /*0000*/ 	.byte	0x48, 0x65, 0x6c, 0x6c, 0x6f, 0x20, 0x66, 0x72, 0x6f, 0x6d, 0x20, 0x74, 0x68, 0x72, 0x65, 0x61
        /*0010*/ 	.byte	0x64, 0x20, 0x25, 0x64, 0x2c, 0x20, 0x66, 0x20, 0x3d, 0x20, 0x25, 0x66, 0x0a, 0x00
.L_0:


//--------------------- .nv.shared.reserved.0     --------------------------
	.section	.nv.shared.reserved.0,"aw",@nobits
	.weak		__nv_reservedSMEM_offset_0_alias
	.size		__nv_reservedSMEM_offset_0_alias, 0, 64
	.other		__nv_reservedSMEM_offset_0_alias,@"STO_CUDA_RESERVED_SHARED STV_DEFAULT"
__nv_reservedSMEM_offset_0_alias:
	.zero		0
	.zero		64


//--------------------- .nv.constant0._Z9CUDAhellof --------------------------
	.section	.nv.constant0._Z9CUDAhellof,"a",@progbits
	.sectionflags	@""
	.align	4
.nv.constant0._Z9CUDAhellof:
	.zero		900


//--------------------- SYMBOLS --------------------------

	.type		.nv.reservedSmem.offset0,@object
	.size		.nv.reservedSmem.offset0,0x4
	.type		vprintf,@function
